	.headerflags	@"EF_CUDA_TEXMODE_UNIFIED EF_CUDA_64BIT_ADDRESS EF_CUDA_ACCELERATORS EF_CUDA_SM90 EF_CUDA_VIRTUAL_SM(EF_CUDA_SM90)"
	.elftype	@"ET_EXEC"


//--------------------- .nv.info                  --------------------------
	.section	.nv.info,"",@"SHT_CUDA_INFO"
	.align	4


	//----- nvinfo : EIATTR_REGCOUNT
	.align		4
        /*0000*/ 	.byte	0x04, 0x2f
        /*0002*/ 	.short	(.L_3 - .L_2)
	.align		4
.L_2:
        /*0004*/ 	.word	index@(triton_poi_fused_clone_1)
        /*0008*/ 	.word	0x00000016


	//----- nvinfo : EIATTR_MIN_STACK_SIZE
	.align		4
.L_3:
        /*000c*/ 	.byte	0x04, 0x12
        /*000e*/ 	.short	(.L_5 - .L_4)
	.align		4
.L_4:
        /*0010*/ 	.word	index@(triton_poi_fused_clone_1)
        /*0014*/ 	.word	0x00000000


	//----- nvinfo : EIATTR_FRAME_SIZE
	.align		4
.L_5:
        /*0018*/ 	.byte	0x04, 0x11
        /*001a*/ 	.short	(.L_7 - .L_6)
	.align		4
.L_6:
        /*001c*/ 	.word	index@(triton_poi_fused_clone_1)
        /*0020*/ 	.word	0x00000000


	//----- nvinfo : EIATTR_MIN_STACK_SIZE
	.align		4
.L_7:
        /*0024*/ 	.byte	0x04, 0x12
        /*0026*/ 	.short	(.L_9 - .L_8)
	.align		4
.L_8:
        /*0028*/ 	.word	index@(triton_poi_fused_clone_1)
        /*002c*/ 	.word	0x00000000
.L_9:


//--------------------- .nv.info.triton_poi_fused_clone_1 --------------------------
	.section	.nv.info.triton_poi_fused_clone_1,"",@"SHT_CUDA_INFO"
	.sectionflags	@""
	.align	4


	//----- nvinfo : EIATTR_CUDA_API_VERSION
	.align		4
        /*0000*/ 	.byte	0x04, 0x37
        /*0002*/ 	.short	(.L_11 - .L_10)
.L_10:
        /*0004*/ 	.word	0x0000007c


	//----- nvinfo : EIATTR_KPARAM_INFO
	.align		4
.L_11:
        /*0008*/ 	.byte	0x04, 0x17
        /*000a*/ 	.short	(.L_13 - .L_12)
.L_12:
        /*000c*/ 	.word	0x00000000
        /*0010*/ 	.short	0x0006
        /*0012*/ 	.short	0x0030
        /*0014*/ 	.byte	0x00, 0xf0, 0x11, 0x00


	//----- nvinfo : EIATTR_KPARAM_INFO
	.align		4
.L_13:
        /*0018*/ 	.byte	0x04, 0x17
        /*001a*/ 	.short	(.L_15 - .L_14)
.L_14:
        /*001c*/ 	.word	0x00000000
        /*0020*/ 	.short	0x0005
        /*0022*/ 	.short	0x0028
        /*0024*/ 	.byte	0x00, 0xf4, 0x21, 0x00


	//----- nvinfo : EIATTR_KPARAM_INFO
	.align		4
.L_15:
        /*0028*/ 	.byte	0x04, 0x17
        /*002a*/ 	.short	(.L_17 - .L_16)
.L_16:
        /*002c*/ 	.word	0x00000000
        /*0030*/ 	.short	0x0004
        /*0032*/ 	.short	0x0020
        /*0034*/ 	.byte	0x00, 0xf4, 0x21, 0x00


	//----- nvinfo : EIATTR_KPARAM_INFO
	.align		4
.L_17:
        /*0038*/ 	.byte	0x04, 0x17
        /*003a*/ 	.short	(.L_19 - .L_18)
.L_18:
        /*003c*/ 	.word	0x00000000
        /*0040*/ 	.short	0x0003
        /*0042*/ 	.short	0x0018
        /*0044*/ 	.byte	0x00, 0xf4, 0x21, 0x00


	//----- nvinfo : EIATTR_KPARAM_INFO
	.align		4
.L_19:
        /*0048*/ 	.byte	0x04, 0x17
        /*004a*/ 	.short	(.L_21 - .L_20)
.L_20:
        /*004c*/ 	.word	0x00000000
        /*0050*/ 	.short	0x0002
        /*0052*/ 	.short	0x0010
        /*0054*/ 	.byte	0x00, 0xf4, 0x21, 0x00


	//----- nvinfo : EIATTR_KPARAM_INFO
	.align		4
.L_21:
        /*0058*/ 	.byte	0x04, 0x17
        /*005a*/ 	.short	(.L_23 - .L_22)
.L_22:
        /*005c*/ 	.word	0x00000000
        /*0060*/ 	.short	0x0001
        /*0062*/ 	.short	0x0008
        /*0064*/ 	.byte	0x00, 0xf4, 0x21, 0x00


	//----- nvinfo : EIATTR_KPARAM_INFO
	.align		4
.L_23:
        /*0068*/ 	.byte	0x04, 0x17
        /*006a*/ 	.short	(.L_25 - .L_24)
.L_24:
        /*006c*/ 	.word	0x00000000
        /*0070*/ 	.short	0x0000
        /*0072*/ 	.short	0x0000
        /*0074*/ 	.byte	0x00, 0xf4, 0x21, 0x00


	//----- nvinfo : EIATTR_SPARSE_MMA_MASK
	.align		4
.L_25:
        /*0078*/ 	.byte	0x03, 0x50
        /*007a*/ 	.short	0x0000


	//----- nvinfo : EIATTR_MAXREG_COUNT
	.align		4
        /*007c*/ 	.byte	0x03, 0x1b
        /*007e*/ 	.short	0x00ff


	//----- nvinfo : EIATTR_EXIT_INSTR_OFFSETS
	.align		4
        /*0080*/ 	.byte	0x04, 0x1c
        /*0082*/ 	.short	(.L_27 - .L_26)


	//   ....[0]....
.L_26:
        /*0084*/ 	.word	0x00000480


	//   ....[1]....
        /*0088*/ 	.word	0x000004a0


	//----- nvinfo : EIATTR_REQNTID
	.align		4
.L_27:
        /*008c*/ 	.byte	0x04, 0x10
        /*008e*/ 	.short	(.L_29 - .L_28)
.L_28:
        /*0090*/ 	.word	0x00000080
        /*0094*/ 	.word	0x00000001
        /*0098*/ 	.word	0x00000001


	//----- nvinfo : EIATTR_CBANK_PARAM_SIZE
	.align		4
.L_29:
        /*009c*/ 	.byte	0x03, 0x19
        /*009e*/ 	.short	0x0034


	//----- nvinfo : EIATTR_PARAM_CBANK
	.align		4
        /*00a0*/ 	.byte	0x04, 0x0a
        /*00a2*/ 	.short	(.L_31 - .L_30)
	.align		4
.L_30:
        /*00a4*/ 	.word	index@(.nv.constant0.triton_poi_fused_clone_1)
        /*00a8*/ 	.short	0x0210
        /*00aa*/ 	.short	0x0034


	//----- nvinfo : EIATTR_SW_WAR
	.align		4
.L_31:
        /*00ac*/ 	.byte	0x04, 0x36
        /*00ae*/ 	.short	(.L_33 - .L_32)
.L_32:
        /*00b0*/ 	.word	0x00000008
.L_33:


//--------------------- .nv.callgraph             --------------------------
	.section	.nv.callgraph,"",@"SHT_CUDA_CALLGRAPH"
	.align	4
	.sectionentsize	8
	.align		4
        /*0000*/ 	.word	0x00000000
	.align		4
        /*0004*/ 	.word	0xffffffff
	.align		4
        /*0008*/ 	.word	0x00000000
	.align		4
        /*000c*/ 	.word	0xfffffffe
	.align		4
        /*0010*/ 	.word	0x00000000
	.align		4
        /*0014*/ 	.word	0xfffffffd
	.align		4
        /*0018*/ 	.word	0x00000000
	.align		4
        /*001c*/ 	.word	0xfffffffc


//--------------------- .nv.constant4             --------------------------
	.section	.nv.constant4,"a",@progbits
	.align	8
	.align		8
.nv.constant4:
        /*0000*/ 	.dword	_$_str
	.align		8
        /*0008*/ 	.dword	_$_str_$_2


//--------------------- .text.triton_poi_fused_clone_1 --------------------------
	.section	.text.triton_poi_fused_clone_1,"ax",@progbits
	.align	128
        .global         triton_poi_fused_clone_1
        .type           triton_poi_fused_clone_1,@function
        .size           triton_poi_fused_clone_1,(.L_x_1 - triton_poi_fused_clone_1)
        .other          triton_poi_fused_clone_1,@"STO_CUDA_ENTRY STV_DEFAULT"
triton_poi_fused_clone_1:
.text.triton_poi_fused_clone_1:
[----:B------:R-:W0:Y:S01]  /*0000*/  LDC R1, c[0x0][0x28] ;  /* 0x00000a00ff017b82 */ /* 0x000e220000000800 */
[----:B------:R-:W1:Y:S07]  /*0010*/  S2R R0, SR_TID.X ;  /* 0x0000000000007919 */ /* 0x000e6e0000002100 */
[----:B------:R-:W2:Y:S01]  /*0020*/  LDC.64 R8, c[0x0][0x220] ;  /* 0x00008800ff087b82 */ /* 0x000ea20000000a00 */
[----:B------:R-:W-:Y:S01]  /*0030*/  CS2R R4, SRZ ;  /* 0x0000000000047805 */ /* 0x000fe2000001ff00 */
[----:B------:R-:W-:Y:S01]  /*0040*/  ULDC.64 UR4, c[0x0][0x208] ;  /* 0x0000820000047ab9 */ /* 0x000fe20000000a00 */
[----:B------:R-:W3:Y:S05]  /*0050*/  S2R R3, SR_CTAID.X ;  /* 0x0000000000037919 */ /* 0x000eea0000002500 */
[----:B------:R-:W4:Y:S08]  /*0060*/  LDC.64 R14, c[0x0][0x218] ;  /* 0x00008600ff0e7b82 */ /* 0x000f300000000a00 */
[----:B------:R-:W5:Y:S08]  /*0070*/  LDC.64 R12, c[0x0][0x210] ;  /* 0x00008400ff0c7b82 */ /* 0x000f700000000a00 */
[----:B------:R-:W2:Y:S01]  /*0080*/  LDC.64 R16, c[0x0][0x228] ;  /* 0x00008a00ff107b82 */ /* 0x000ea20000000a00 */
[----:B-1----:R-:W-:-:S07]  /*0090*/  SHF.L.U32 R0, R0, 0x1, RZ ;  /* 0x0000000100007819 */ /* 0x002fce00000006ff */
[----:B------:R-:W1:Y:S01]  /*00a0*/  LDC.64 R18, c[0x0][0x230] ;  /* 0x00008c00ff127b82 */ /* 0x000e620000000a00 */
[----:B------:R-:W-:-:S04]  /*00b0*/  LOP3.LUT R0, R0, 0xfe, RZ, 0xc0, !PT ;  /* 0x000000fe00007812 */ /* 0x000fc800078ec0ff */
[----:B---3--:R-:W-:-:S04]  /*00c0*/  LEA R0, R3, R0, 0x8 ;  /* 0x0000000003007211 */ /* 0x008fc800078e40ff */
[C---:B------:R-:W-:Y:S01]  /*00d0*/  ISETP.GE.AND P0, PT, R0.reuse, 0x180, PT ;  /* 0x000001800000780c */ /* 0x040fe20003f06270 */
[----:B------:R-:W-:-:S05]  /*00e0*/  IMAD.HI R2, R0, 0x2aaaaaab, RZ ;  /* 0x2aaaaaab00027827 */ /* 0x000fca00078e02ff */
[----:B------:R-:W-:-:S04]  /*00f0*/  SHF.R.S32.HI R3, RZ, 0x1, R2 ;  /* 0x00000001ff037819 */ /* 0x000fc80000011402 */
[----:B------:R-:W-:-:S04]  /*0100*/  LEA.HI R3, R2, R3, RZ, 0x1 ;  /* 0x0000000302037211 */ /* 0x000fc800078f08ff */
[----:B------:R-:W-:-:S04]  /*0110*/  SHF.R.S32.HI R2, RZ, 0x1f, R3 ;  /* 0x0000001fff027819 */ /* 0x000fc80000011403 */
[----:B------:R-:W-:-:S04]  /*0120*/  LEA.HI R2, R2, R3, RZ, 0x3 ;  /* 0x0000000302027211 */ /* 0x000fc800078f18ff */
[----:B------:R-:W-:-:S04]  /*0130*/  LOP3.LUT R2, R2, 0xfffffff8, RZ, 0xc0, !PT ;  /* 0xfffffff802027812 */ /* 0x000fc800078ec0ff */
[----:B------:R-:W-:-:S05]  /*0140*/  IADD3 R11, R3, -R2, RZ ;  /* 0x80000002030b7210 */ /* 0x000fca0007ffe0ff */
[----:B--2---:R-:W-:-:S05]  /*0150*/  IMAD.WIDE R8, R11, 0x4, R8 ;  /* 0x000000040b087825 */ /* 0x004fca00078e0208 */
[----:B------:R-:W2:Y:S04]  /*0160*/  @!P0 LDG.E.EL R4, desc[UR4][R8.64] ;  /* 0x0000000408048981 */ /* 0x000ea8000c2e1900 */
[----:B------:R3:W2:Y:S01]  /*0170*/  @!P0 LDG.E.EL R5, desc[UR4][R8.64] ;  /* 0x0000000408058981 */ /* 0x0006a2000c2e1900 */
[----:B------:R-:W-:Y:S02]  /*0180*/  CS2R R6, SRZ ;  /* 0x0000000000067805 */ /* 0x000fe4000001ff00 */
[----:B------:R-:W-:Y:S01]  /*0190*/  CS2R R2, SRZ ;  /* 0x0000000000027805 */ /* 0x000fe2000001ff00 */
[----:B----4-:R-:W-:-:S04]  /*01a0*/  IMAD.WIDE R14, R11, 0x4, R14 ;  /* 0x000000040b0e7825 */ /* 0x010fc800078e020e */
[----:B-----5:R-:W-:Y:S01]  /*01b0*/  IMAD.WIDE R12, R0, 0x4, R12 ;  /* 0x00000004000c7825 */ /* 0x020fe200078e020c */
[----:B------:R-:W4:Y:S01]  /*01c0*/  @!P0 LDG.E.EL R7, desc[UR4][R14.64] ;  /* 0x000000040e078981 */ /* 0x000f22000c2e1900 */
[----:B---3--:R-:W-:Y:S02]  /*01d0*/  CS2R R8, SRZ ;  /* 0x0000000000087805 */ /* 0x008fe4000001ff00 */
[C---:B0-----:R-:W-:Y:S01]  /*01e0*/  IMAD.WIDE R16, R11.reuse, 0x4, R16 ;  /* 0x000000040b107825 */ /* 0x041fe200078e0210 */
[----:B------:R0:W3:Y:S03]  /*01f0*/  @!P0 LDG.E.EL R6, desc[UR4][R14.64] ;  /* 0x000000040e068981 */ /* 0x0000e6000c2e1900 */
[----:B-1----:R-:W-:Y:S01]  /*0200*/  IMAD.WIDE R18, R11, 0x4, R18 ;  /* 0x000000040b127825 */ /* 0x002fe200078e0212 */
[----:B------:R1:W4:Y:S01]  /*0210*/  @!P0 LDG.E.64 R2, desc[UR4][R12.64] ;  /* 0x000000040c028981 */ /* 0x000322000c1e1b00 */
[----:B------:R-:W-:-:S03]  /*0220*/  CS2R R10, SRZ ;  /* 0x00000000000a7805 */ /* 0x000fc6000001ff00 */
[----:B------:R-:W5:Y:S04]  /*0230*/  @!P0 LDG.E.EL R9, desc[UR4][R18.64] ;  /* 0x0000000412098981 */ /* 0x000f68000c2e1900 */
[----:B------:R-:W5:Y:S04]  /*0240*/  @!P0 LDG.E.EL R10, desc[UR4][R16.64] ;  /* 0x00000004100a8981 */ /* 0x000f68000c2e1900 */
[----:B------:R-:W3:Y:S04]  /*0250*/  @!P0 LDG.E.EL R11, desc[UR4][R16.64] ;  /* 0x00000004100b8981 */ /* 0x000ee8000c2e1900 */
[----:B------:R-:W3:Y:S01]  /*0260*/  @!P0 LDG.E.EL R8, desc[UR4][R18.64] ;  /* 0x0000000412088981 */ /* 0x000ee2000c2e1900 */
[----:B0-----:R-:W-:Y:S01]  /*0270*/  HFMA2.MMA R14, -RZ, RZ, 1.625, 0 ;  /* 0x3e800000ff0e7435 */ /* 0x001fe200000001ff */
[----:B--2---:R-:W-:Y:S01]  /*0280*/  FADD R4, R4, 9.9999997473787516356e-06 ;  /* 0x3727c5ac04047421 */ /* 0x004fe20000000000 */
[----:B------:R-:W-:-:S03]  /*0290*/  FADD R5, R5, 9.9999997473787516356e-06 ;  /* 0x3727c5ac05057421 */ /* 0x000fc60000000000 */
[----:B-1----:R-:W0:Y:S08]  /*02a0*/  MUFU.SQRT R12, R4 ;  /* 0x00000004000c7308 */ /* 0x002e300000002000 */
[----:B------:R1:W2:Y:S01]  /*02b0*/  MUFU.SQRT R13, R5 ;  /* 0x00000005000d7308 */ /* 0x0002a20000002000 */
[C---:B0-----:R-:W-:Y:S02]  /*02c0*/  FSETP.GT.AND P1, PT, R12.reuse, 8.50705917302346158658e+37, PT ;  /* 0x7e8000000c00780b */ /* 0x041fe40003f24000 */
[----:B------:R-:W-:Y:S01]  /*02d0*/  FSETP.GEU.AND P3, PT, R12, 1.175494350822287508e-38, PT ;  /* 0x008000000c00780b */ /* 0x000fe20003f6e000 */
[----:B-1----:R-:W0:Y:S01]  /*02e0*/  LDC.64 R4, c[0x0][0x238] ;  /* 0x00008e00ff047b82 */ /* 0x002e220000000a00 */
[----:B--2---:R-:W-:-:S02]  /*02f0*/  FSETP.GT.AND P2, PT, R13, 8.50705917302346158658e+37, PT ;  /* 0x7e8000000d00780b */ /* 0x004fc40003f44000 */
[----:B------:R-:W-:-:S07]  /*0300*/  FSETP.GEU.AND P4, PT, R13, 1.175494350822287508e-38, PT ;  /* 0x008000000d00780b */ /* 0x000fce0003f8e000 */
[----:B------:R-:W-:-:S04]  /*0310*/  @P1 FMUL R12, R12, 0.25 ;  /* 0x3e8000000c0c1820 */ /* 0x000fc80000400000 */
[----:B------:R-:W-:Y:S01]  /*0320*/  @!P3 FMUL R12, R12, 16777216 ;  /* 0x4b8000000c0cb820 */ /* 0x000fe20000400000 */
[----:B------:R-:W-:-:S04]  /*0330*/  @P2 FMUL R13, R13, 0.25 ;  /* 0x3e8000000d0d2820 */ /* 0x000fc80000400000 */
[----:B------:R-:W-:Y:S01]  /*0340*/  @!P4 FMUL R13, R13, 16777216 ;  /* 0x4b8000000d0dc820 */ /* 0x000fe20000400000 */
[----:B------:R-:W1:Y:S01]  /*0350*/  MUFU.RCP R12, R12 ;  /* 0x0000000c000c7308 */ /* 0x000e620000001000 */
[----:B------:R-:W-:-:S07]  /*0360*/  FSEL R15, R14, 1, P1 ;  /* 0x3f8000000e0f7808 */ /* 0x000fce0000800000 */
[----:B------:R-:W2:Y:S01]  /*0370*/  MUFU.RCP R13, R13 ;  /* 0x0000000d000d7308 */ /* 0x000ea20000001000 */
[----:B------:R-:W-:Y:S01]  /*0380*/  FSEL R14, R14, 1, P2 ;  /* 0x3f8000000e0e7808 */ /* 0x000fe20001000000 */
[----:B------:R-:W-:-:S04]  /*0390*/  @!P3 FMUL R15, R15, 16777216 ;  /* 0x4b8000000f0fb820 */ /* 0x000fc80000400000 */
[----:B------:R-:W-:Y:S01]  /*03a0*/  @!P4 FMUL R14, R14, 16777216 ;  /* 0x4b8000000e0ec820 */ /* 0x000fe20000400000 */
[----:B----4-:R-:W-:Y:S01]  /*03b0*/  FADD R2, -R7, R2 ;  /* 0x0000000207027221 */ /* 0x010fe20000000100 */
[----:B---3--:R-:W-:Y:S01]  /*03c0*/  FADD R3, -R6, R3 ;  /* 0x0000000306037221 */ /* 0x008fe20000000100 */
[----:B-1----:R-:W-:Y:S01]  /*03d0*/  FMUL R15, R12, R15 ;  /* 0x0000000f0c0f7220 */ /* 0x002fe20000400000 */
[----:B--2---:R-:W-:-:S03]  /*03e0*/  FMUL R14, R13, R14 ;  /* 0x0000000e0d0e7220 */ /* 0x004fc60000400000 */
[----:B------:R-:W-:Y:S01]  /*03f0*/  FMUL R2, R2, R15 ;  /* 0x0000000f02027220 */ /* 0x000fe20000400000 */
[----:B------:R-:W-:-:S03]  /*0400*/  FMUL R3, R3, R14 ;  /* 0x0000000e03037220 */ /* 0x000fc60000400000 */
[----:B-----5:R-:W-:Y:S01]  /*0410*/  FFMA R2, R2, R10, R9 ;  /* 0x0000000a02027223 */ /* 0x020fe20000000009 */
[----:B------:R-:W-:-:S04]  /*0420*/  FFMA R3, R3, R11, R8 ;  /* 0x0000000b03037223 */ /* 0x000fc80000000008 */
[----:B------:R-:W-:Y:S02]  /*0430*/  FSETP.GEU.AND P1, PT, R2, RZ, PT ;  /* 0x000000ff0200720b */ /* 0x000fe40003f2e000 */
[C---:B------:R-:W-:Y:S01]  /*0440*/  FSETP.GEU.AND P2, PT, R3.reuse, RZ, PT ;  /* 0x000000ff0300720b */ /* 0x040fe20003f4e000 */
[----:B0-----:R-:W-:Y:S01]  /*0450*/  IMAD.WIDE R4, R0, 0x4, R4 ;  /* 0x0000000400047825 */ /* 0x001fe200078e0204 */
[----:B------:R-:W-:Y:S02]  /*0460*/  FSEL R2, R2, RZ, P1 ;  /* 0x000000ff02027208 */ /* 0x000fe40000800000 */
[----:B------:R-:W-:Y:S01]  /*0470*/  FSEL R3, R3, RZ, P2 ;  /* 0x000000ff03037208 */ /* 0x000fe20001000000 */
[----:B------:R-:W-:Y:S08]  /*0480*/  @P0 EXIT ;  /* 0x000000000000094d */ /* 0x000ff00003800000 */
[----:B------:R-:W-:Y:S01]  /*0490*/  STG.E.64 desc[UR4][R4.64], R2 ;  /* 0x0000000204007986 */ /* 0x000fe2000c101b04 */
[----:B------:R-:W-:Y:S05]  /*04a0*/  EXIT ;  /* 0x000000000000794d */ /* 0x000fea0003800000 */
.L_x_0:
[----:B------:R-:W-:-:S00]  /*04b0*/  BRA `(.L_x_0) ;  /* 0xfffffffc00fc7947 */ /* 0x000fc0000383ffff */
[----:B------:R-:W-:-:S00]  /*04c0*/  NOP ;  /* 0x0000000000007918 */ /* 0x000fc00000000000 */
        /* <DEDUP_REMOVED lines=11> */
.L_x_1:


//--------------------- .nv.global.init           --------------------------
	.section	.nv.global.init,"aw",@progbits
.nv.global.init:
	.type		_$_str,@object
	.size		_$_str,(_$_str_$_2 - _$_str)
_$_str:
        /*0000*/ 	.byte	0x5f, 0x5f, 0x43, 0x55, 0x44, 0x41, 0x5f, 0x46, 0x54, 0x5a, 0x00
	.type		_$_str_$_2,@object
	.size		_$_str_$_2,(.L_1 - _$_str_$_2)
_$_str_$_2:
        /*000b*/ 	.byte	0x5f, 0x5f, 0x43, 0x55, 0x44, 0x41, 0x5f, 0x50, 0x52, 0x45, 0x43, 0x5f, 0x53, 0x51, 0x52, 0x54
        /*001b*/ 	.byte	0x00
.L_1:


//--------------------- .nv.constant0.triton_poi_fused_clone_1 --------------------------
	.section	.nv.constant0.triton_poi_fused_clone_1,"a",@progbits
	.sectionflags	@""
	.align	4
.nv.constant0.triton_poi_fused_clone_1:
	.zero		580
